//
// Generated by NVIDIA NVVM Compiler
//
// Compiler Build ID: CL-36424714
// Cuda compilation tools, release 13.0, V13.0.88
// Based on NVVM 20.0.0
//

.version 9.0
.target sm_100
.address_size 64

	// .globl	_Z21laplace_filter_kernelPKfPfiiii

.visible .entry _Z21laplace_filter_kernelPKfPfiiii(
	.param .u64 .ptr .align 1 _Z21laplace_filter_kernelPKfPfiiii_param_0,
	.param .u64 .ptr .align 1 _Z21laplace_filter_kernelPKfPfiiii_param_1,
	.param .u32 _Z21laplace_filter_kernelPKfPfiiii_param_2,
	.param .u32 _Z21laplace_filter_kernelPKfPfiiii_param_3,
	.param .u32 _Z21laplace_filter_kernelPKfPfiiii_param_4,
	.param .u32 _Z21laplace_filter_kernelPKfPfiiii_param_5
)
{
	.reg .pred 	%p<6>;
	.reg .b32 	%r<24>;
	.reg .b32 	%f<20>;
	.reg .b64 	%rd<14>;

	ld.param.u64 	%rd1, [_Z21laplace_filter_kernelPKfPfiiii_param_0];
	ld.param.u64 	%rd2, [_Z21laplace_filter_kernelPKfPfiiii_param_1];
	ld.param.u32 	%r7, [_Z21laplace_filter_kernelPKfPfiiii_param_2];
	ld.param.u32 	%r4, [_Z21laplace_filter_kernelPKfPfiiii_param_3];
	ld.param.u32 	%r8, [_Z21laplace_filter_kernelPKfPfiiii_param_4];
	ld.param.u32 	%r6, [_Z21laplace_filter_kernelPKfPfiiii_param_5];
	mov.u32 	%r9, %ctaid.x;
	mov.u32 	%r10, %ntid.x;
	mov.u32 	%r11, %tid.x;
	mad.lo.s32 	%r1, %r9, %r10, %r11;
	mov.u32 	%r12, %ctaid.y;
	mov.u32 	%r13, %ntid.y;
	mov.u32 	%r14, %tid.y;
	mad.lo.s32 	%r15, %r12, %r13, %r14;
	mov.u32 	%r16, %ctaid.z;
	mov.u32 	%r17, %ntid.z;
	mov.u32 	%r18, %tid.z;
	mad.lo.s32 	%r3, %r16, %r17, %r18;
	setp.ge.s32 	%p1, %r1, %r6;
	setp.ge.s32 	%p2, %r15, %r8;
	or.pred  	%p3, %p1, %p2;
	setp.ge.s32 	%p4, %r3, %r7;
	or.pred  	%p5, %p4, %p3;
	@%p5 bra 	$L__BB0_2;
	cvta.to.global.u64 	%rd3, %rd1;
	cvta.to.global.u64 	%rd4, %rd2;
	mul.lo.s32 	%r19, %r4, %r3;
	mad.lo.s32 	%r20, %r19, %r8, %r1;
	mad.lo.s32 	%r21, %r6, %r15, %r20;
	not.b32 	%r22, %r6;
	add.s32 	%r23, %r21, %r22;
	mul.wide.s32 	%rd5, %r23, 4;
	add.s64 	%rd6, %rd3, %rd5;
	ld.global.f32 	%f1, [%rd6];
	mov.f32 	%f2, 0f00000000;
	sub.f32 	%f3, %f2, %f1;
	add.s64 	%rd7, %rd6, 4;
	ld.global.f32 	%f4, [%rd6+4];
	sub.f32 	%f5, %f3, %f4;
	ld.global.f32 	%f6, [%rd6+8];
	sub.f32 	%f7, %f5, %f6;
	mul.wide.s32 	%rd8, %r6, 4;
	add.s64 	%rd9, %rd7, %rd8;
	add.s64 	%rd10, %rd6, %rd8;
	ld.global.f32 	%f8, [%rd10];
	sub.f32 	%f9, %f7, %f8;
	ld.global.f32 	%f10, [%rd9];
	fma.rn.f32 	%f11, %f10, 0f40800000, %f9;
	ld.global.f32 	%f12, [%rd9+4];
	sub.f32 	%f13, %f11, %f12;
	add.s64 	%rd11, %rd9, %rd8;
	ld.global.f32 	%f14, [%rd11+-4];
	sub.f32 	%f15, %f13, %f14;
	ld.global.f32 	%f16, [%rd11];
	sub.f32 	%f17, %f15, %f16;
	ld.global.f32 	%f18, [%rd11+4];
	sub.f32 	%f19, %f17, %f18;
	mul.wide.s32 	%rd12, %r21, 4;
	add.s64 	%rd13, %rd4, %rd12;
	st.global.f32 	[%rd13], %f19;
$L__BB0_2:
	ret;

}


// ===== COMPILED SASS (sm_100) =====

	.target	sm_100

	.elftype	@"ET_EXEC"


//--------------------- .note.nv.tkinfo           --------------------------
	.section	.note.nv.tkinfo,"",@"SHT_NOTE"
	.sectionflags	@"SHF_NOTE_NV_TKINFO"
	.tkinfo
        /*0018*/ 	.word	0x00000002
        /*0030*/ 	.string	""
        /*0030*/ 	.string	"ptxas"
        /*0030*/ 	.string	"Cuda compilation tools, release 13.0, V13.0.88"
        /*0030*/ 	.string	"Build cuda_13.0.r13.0/compiler.36424714_0"
        /*0030*/ 	.string	"-arch sm_100 -m 64 "



//--------------------- .note.nv.cuinfo           --------------------------
	.section	.note.nv.cuinfo,"",@"SHT_NOTE"
	.sectionflags	@"SHF_NOTE_NV_CUINFO"
        /*0018*/ 	.short	0x0002
        /*001a*/ 	.short	0x0064
        /*001c*/ 	.short	0x0082
	.zero		2


//--------------------- .nv.info                  --------------------------
	.section	.nv.info,"",@"SHT_CUDA_INFO"
	.align	4


	//----- nvinfo : EIATTR_REGCOUNT
	.align		4
        /*0000*/ 	.byte	0x04, 0x2f
        /*0002*/ 	.short	(.L_1 - .L_0)
	.align		4
.L_0:
        /*0004*/ 	.word	index@(_Z21laplace_filter_kernelPKfPfiiii)
        /*0008*/ 	.word	0x0000001a


	//----- nvinfo : EIATTR_FRAME_SIZE
	.align		4
.L_1:
        /*000c*/ 	.byte	0x04, 0x11
        /*000e*/ 	.short	(.L_3 - .L_2)
	.align		4
.L_2:
        /*0010*/ 	.word	index@(_Z21laplace_filter_kernelPKfPfiiii)
        /*0014*/ 	.word	0x00000000


	//----- nvinfo : EIATTR_MIN_STACK_SIZE
	.align		4
.L_3:
        /*0018*/ 	.byte	0x04, 0x12
        /*001a*/ 	.short	(.L_5 - .L_4)
	.align		4
.L_4:
        /*001c*/ 	.word	index@(_Z21laplace_filter_kernelPKfPfiiii)
        /*0020*/ 	.word	0x00000000
.L_5:


//--------------------- .nv.compat                --------------------------
	.section	.nv.compat,"",@"SHT_CUDA_COMPAT_INFO"
	.align	4
        /*0000*/ 	.byte	0x02, 0x09, 0x00, 0x00, 0x02, 0x02, 0x01, 0x00, 0x02, 0x05, 0x05, 0x00, 0x03, 0x07, 0x01, 0x01
        /*0010*/ 	.byte	0x02, 0x03, 0x00, 0x00, 0x02, 0x06, 0x01, 0x00, 0x04, 0x0b, 0x08, 0x00, 0x09, 0x00, 0x00, 0x00
        /*0020*/ 	.byte	0x00, 0x00, 0x00, 0x00


//--------------------- .nv.info._Z21laplace_filter_kernelPKfPfiiii --------------------------
	.section	.nv.info._Z21laplace_filter_kernelPKfPfiiii,"",@"SHT_CUDA_INFO"
	.sectionflags	@""
	.align	4


	//----- nvinfo : EIATTR_CUDA_API_VERSION
	.align		4
        /*0000*/ 	.byte	0x04, 0x37
        /*0002*/ 	.short	(.L_7 - .L_6)
.L_6:
        /*0004*/ 	.word	0x00000082


	//----- nvinfo : EIATTR_KPARAM_INFO
	.align		4
.L_7:
        /*0008*/ 	.byte	0x04, 0x17
        /*000a*/ 	.short	(.L_9 - .L_8)
.L_8:
        /*000c*/ 	.word	0x00000000
        /*0010*/ 	.short	0x0005
        /*0012*/ 	.short	0x001c
        /*0014*/ 	.byte	0x00, 0xf0, 0x11, 0x00


	//----- nvinfo : EIATTR_KPARAM_INFO
	.align		4
.L_9:
        /*0018*/ 	.byte	0x04, 0x17
        /*001a*/ 	.short	(.L_11 - .L_10)
.L_10:
        /*001c*/ 	.word	0x00000000
        /*0020*/ 	.short	0x0004
        /*0022*/ 	.short	0x0018
        /*0024*/ 	.byte	0x00, 0xf0, 0x11, 0x00


	//----- nvinfo : EIATTR_KPARAM_INFO
	.align		4
.L_11:
        /*0028*/ 	.byte	0x04, 0x17
        /*002a*/ 	.short	(.L_13 - .L_12)
.L_12:
        /*002c*/ 	.word	0x00000000
        /*0030*/ 	.short	0x0003
        /*0032*/ 	.short	0x0014
        /*0034*/ 	.byte	0x00, 0xf0, 0x11, 0x00


	//----- nvinfo : EIATTR_KPARAM_INFO
	.align		4
.L_13:
        /*0038*/ 	.byte	0x04, 0x17
        /*003a*/ 	.short	(.L_15 - .L_14)
.L_14:
        /*003c*/ 	.word	0x00000000
        /*0040*/ 	.short	0x0002
        /*0042*/ 	.short	0x0010
        /*0044*/ 	.byte	0x00, 0xf0, 0x11, 0x00


	//----- nvinfo : EIATTR_KPARAM_INFO
	.align		4
.L_15:
        /*0048*/ 	.byte	0x04, 0x17
        /*004a*/ 	.short	(.L_17 - .L_16)
.L_16:
        /*004c*/ 	.word	0x00000000
        /*0050*/ 	.short	0x0001
        /*0052*/ 	.short	0x0008
        /*0054*/ 	.byte	0x00, 0xf5, 0x21, 0x00


	//----- nvinfo : EIATTR_KPARAM_INFO
	.align		4
.L_17:
        /*0058*/ 	.byte	0x04, 0x17
        /*005a*/ 	.short	(.L_19 - .L_18)
.L_18:
        /*005c*/ 	.word	0x00000000
        /*0060*/ 	.short	0x0000
        /*0062*/ 	.short	0x0000
        /*0064*/ 	.byte	0x00, 0xf5, 0x21, 0x00


	//----- nvinfo : EIATTR_SPARSE_MMA_MASK
	.align		4
.L_19:
        /*0068*/ 	.byte	0x03, 0x50
        /*006a*/ 	.short	0x0000


	//----- nvinfo : EIATTR_MAXREG_COUNT
	.align		4
        /*006c*/ 	.byte	0x03, 0x1b
        /*006e*/ 	.short	0x00ff


	//----- nvinfo : EIATTR_MERCURY_ISA_VERSION
	.align		4
        /*0070*/ 	.byte	0x03, 0x5f
        /*0072*/ 	.short	0x0101


	//----- nvinfo : EIATTR_VRC_CTA_INIT_COUNT
	.align		4
        /*0074*/ 	.byte	0x02, 0x4a
	.zero		1
	.zero		1


	//----- nvinfo : EIATTR_EXIT_INSTR_OFFSETS
	.align		4
        /*0078*/ 	.byte	0x04, 0x1c
        /*007a*/ 	.short	(.L_21 - .L_20)


	//   ....[0]....
.L_20:
        /*007c*/ 	.word	0x00000120


	//   ....[1]....
        /*0080*/ 	.word	0x00000330


	//----- nvinfo : EIATTR_CBANK_PARAM_SIZE
	.align		4
.L_21:
        /*0084*/ 	.byte	0x03, 0x19
        /*0086*/ 	.short	0x0020


	//----- nvinfo : EIATTR_PARAM_CBANK
	.align		4
        /*0088*/ 	.byte	0x04, 0x0a
        /*008a*/ 	.short	(.L_23 - .L_22)
	.align		4
.L_22:
        /*008c*/ 	.word	index@(.nv.constant0._Z21laplace_filter_kernelPKfPfiiii)
        /*0090*/ 	.short	0x0380
        /*0092*/ 	.short	0x0020


	//----- nvinfo : EIATTR_SW_WAR
	.align		4
.L_23:
        /*0094*/ 	.byte	0x04, 0x36
        /*0096*/ 	.short	(.L_25 - .L_24)
.L_24:
        /*0098*/ 	.word	0x00000008
.L_25:


//--------------------- .nv.callgraph             --------------------------
	.section	.nv.callgraph,"",@"SHT_CUDA_CALLGRAPH"
	.align	4
	.sectionentsize	8
	.align		4
        /*0000*/ 	.word	0x00000000
	.align		4
        /*0004*/ 	.word	0xffffffff
	.align		4
        /*0008*/ 	.word	0x00000000
	.align		4
        /*000c*/ 	.word	0xfffffffe
	.align		4
        /*0010*/ 	.word	0x00000000
	.align		4
        /*0014*/ 	.word	0xfffffffd
	.align		4
        /*0018*/ 	.word	0x00000000
	.align		4
        /*001c*/ 	.word	0xfffffffc


//--------------------- .text._Z21laplace_filter_kernelPKfPfiiii --------------------------
	.section	.text._Z21laplace_filter_kernelPKfPfiiii,"ax",@progbits
	.align	128
        .global         _Z21laplace_filter_kernelPKfPfiiii
        .type           _Z21laplace_filter_kernelPKfPfiiii,@function
        .size           _Z21laplace_filter_kernelPKfPfiiii,(.L_x_1 - _Z21laplace_filter_kernelPKfPfiiii)
        .other          _Z21laplace_filter_kernelPKfPfiiii,@"STO_CUDA_ENTRY STV_DEFAULT"
_Z21laplace_filter_kernelPKfPfiiii:
.text._Z21laplace_filter_kernelPKfPfiiii:
[----:B------:R-:W-:Y:S01]  /*0000*/  LDC R1, c[0x0][0x37c] ;  /* 0x0000df00ff017b82 */ /* 0x000fe20000000800 */
[----:B------:R-:W0:Y:S07]  /*0010*/  S2R R7, SR_TID.Y ;  /* 0x0000000000077919 */ /* 0x000e2e0000002200 */
[----:B------:R-:W1:Y:S01]  /*0020*/  LDC R0, c[0x0][0x360] ;  /* 0x0000d800ff007b82 */ /* 0x000e620000000800 */
[----:B------:R-:W2:Y:S01]  /*0030*/  LDCU UR7, c[0x0][0x390] ;  /* 0x00007200ff0777ac */ /* 0x000ea20008000800 */
[----:B------:R-:W1:Y:S01]  /*0040*/  S2R R5, SR_TID.X ;  /* 0x0000000000057919 */ /* 0x000e620000002100 */
[----:B------:R-:W3:Y:S05]  /*0050*/  S2R R9, SR_TID.Z ;  /* 0x0000000000097919 */ /* 0x000eea0000002300 */
[----:B------:R-:W0:Y:S08]  /*0060*/  S2UR UR5, SR_CTAID.Y ;  /* 0x00000000000579c3 */ /* 0x000e300000002600 */
[----:B------:R-:W0:Y:S08]  /*0070*/  LDC R6, c[0x0][0x364] ;  /* 0x0000d900ff067b82 */ /* 0x000e300000000800 */
[----:B------:R-:W1:Y:S08]  /*0080*/  S2UR UR4, SR_CTAID.X ;  /* 0x00000000000479c3 */ /* 0x000e700000002500 */
[----:B------:R-:W4:Y:S08]  /*0090*/  LDC.64 R2, c[0x0][0x398] ;  /* 0x0000e600ff027b82 */ /* 0x000f300000000a00 */
[----:B------:R-:W3:Y:S01]  /*00a0*/  S2UR UR6, SR_CTAID.Z ;  /* 0x00000000000679c3 */ /* 0x000ee20000002700 */
[----:B0-----:R-:W-:-:S07]  /*00b0*/  IMAD R6, R6, UR5, R7 ;  /* 0x0000000506067c24 */ /* 0x001fce000f8e0207 */
[----:B------:R-:W3:Y:S01]  /*00c0*/  LDC R4, c[0x0][0x368] ;  /* 0x0000da00ff047b82 */ /* 0x000ee20000000800 */
[----:B-1----:R-:W-:Y:S01]  /*00d0*/  IMAD R0, R0, UR4, R5 ;  /* 0x0000000400007c24 */ /* 0x002fe2000f8e0205 */
[----:B----4-:R-:W-:-:S04]  /*00e0*/  ISETP.GE.AND P0, PT, R6, R2, PT ;  /* 0x000000020600720c */ /* 0x010fc80003f06270 */
[----:B------:R-:W-:Y:S01]  /*00f0*/  ISETP.GE.OR P0, PT, R0, R3, P0 ;  /* 0x000000030000720c */ /* 0x000fe20000706670 */
[----:B---3--:R-:W-:-:S05]  /*0100*/  IMAD R7, R4, UR6, R9 ;  /* 0x0000000604077c24 */ /* 0x008fca000f8e0209 */
[----:B--2---:R-:W-:-:S13]  /*0110*/  ISETP.GE.OR P0, PT, R7, UR7, P0 ;  /* 0x0000000707007c0c */ /* 0x004fda0008706670 */
[----:B------:R-:W-:Y:S05]  /*0120*/  @P0 EXIT ;  /* 0x000000000000094d */ /* 0x000fea0003800000 */
[----:B------:R-:W0:Y:S01]  /*0130*/  LDCU UR4, c[0x0][0x394] ;  /* 0x00007280ff0477ac */ /* 0x000e220008000800 */
[----:B------:R-:W1:Y:S01]  /*0140*/  LDC.64 R4, c[0x0][0x380] ;  /* 0x0000e000ff047b82 */ /* 0x000e620000000a00 */
[----:B0-----:R-:W-:Y:S01]  /*0150*/  IMAD R7, R7, UR4, RZ ;  /* 0x0000000407077c24 */ /* 0x001fe2000f8e02ff */
[----:B------:R-:W0:Y:S03]  /*0160*/  LDCU.64 UR4, c[0x0][0x358] ;  /* 0x00006b00ff0477ac */ /* 0x000e260008000a00 */
[----:B------:R-:W-:Y:S01]  /*0170*/  IMAD R0, R7, R2, R0 ;  /* 0x0000000207007224 */ /* 0x000fe200078e0200 */
[----:B------:R-:W-:-:S03]  /*0180*/  LOP3.LUT R7, RZ, R3, RZ, 0x33, !PT ;  /* 0x00000003ff077212 */ /* 0x000fc600078e33ff */
[----:B------:R-:W-:-:S05]  /*0190*/  IMAD R0, R6, R3, R0 ;  /* 0x0000000306007224 */ /* 0x000fca00078e0200 */
[----:B------:R-:W-:-:S05]  /*01a0*/  IADD3 R7, PT, PT, R0, R7, RZ ;  /* 0x0000000700077210 */ /* 0x000fca0007ffe0ff */
[----:B-1----:R-:W-:-:S05]  /*01b0*/  IMAD.WIDE R4, R7, 0x4, R4 ;  /* 0x0000000407047825 */ /* 0x002fca00078e0204 */
[----:B0-----:R-:W2:Y:S01]  /*01c0*/  LDG.E R2, desc[UR4][R4.64] ;  /* 0x0000000404027981 */ /* 0x001ea2000c1e1900 */
[----:B------:R-:W-:-:S03]  /*01d0*/  IMAD.WIDE R6, R3, 0x4, R4 ;  /* 0x0000000403067825 */ /* 0x000fc600078e0204 */
[----:B------:R-:W3:Y:S04]  /*01e0*/  LDG.E R11, desc[UR4][R4.64+0x4] ;  /* 0x00000404040b7981 */ /* 0x000ee8000c1e1900 */
[----:B------:R-:W4:Y:S04]  /*01f0*/  LDG.E R10, desc[UR4][R4.64+0x8] ;  /* 0x00000804040a7981 */ /* 0x000f28000c1e1900 */
[----:B------:R-:W5:Y:S01]  /*0200*/  LDG.E R13, desc[UR4][R6.64] ;  /* 0x00000004060d7981 */ /* 0x000f62000c1e1900 */
[----:B------:R-:W-:-:S03]  /*0210*/  IMAD.WIDE R8, R3, 0x4, R6 ;  /* 0x0000000403087825 */ /* 0x000fc600078e0206 */
[----:B------:R-:W5:Y:S04]  /*0220*/  LDG.E R15, desc[UR4][R6.64+0x4] ;  /* 0x00000404060f7981 */ /* 0x000f68000c1e1900 */
[----:B------:R-:W5:Y:S04]  /*0230*/  LDG.E R17, desc[UR4][R6.64+0x8] ;  /* 0x0000080406117981 */ /* 0x000f68000c1e1900 */
[----:B------:R-:W5:Y:S04]  /*0240*/  LDG.E R19, desc[UR4][R8.64] ;  /* 0x0000000408137981 */ /* 0x000f68000c1e1900 */
[----:B------:R-:W5:Y:S04]  /*0250*/  LDG.E R21, desc[UR4][R8.64+0x4] ;  /* 0x0000040408157981 */ /* 0x000f68000c1e1900 */
[----:B------:R-:W5:Y:S01]  /*0260*/  LDG.E R23, desc[UR4][R8.64+0x8] ;  /* 0x0000080408177981 */ /* 0x000f62000c1e1900 */
[----:B--2---:R-:W-:-:S04]  /*0270*/  FADD R2, RZ, -R2 ;  /* 0x80000002ff027221 */ /* 0x004fc80000000000 */
[----:B---3--:R-:W-:Y:S02]  /*0280*/  FADD R11, R2, -R11 ;  /* 0x8000000b020b7221 */ /* 0x008fe40000000000 */
[----:B------:R-:W0:Y:S02]  /*0290*/  LDC.64 R2, c[0x0][0x388] ;  /* 0x0000e200ff027b82 */ /* 0x000e240000000a00 */
[----:B----4-:R-:W-:-:S04]  /*02a0*/  FADD R10, R11, -R10 ;  /* 0x8000000a0b0a7221 */ /* 0x010fc80000000000 */
[----:B-----5:R-:W-:-:S04]  /*02b0*/  FADD R10, R10, -R13 ;  /* 0x8000000d0a0a7221 */ /* 0x020fc80000000000 */
[----:B------:R-:W-:-:S04]  /*02c0*/  FFMA R10, R15, 4, R10 ;  /* 0x408000000f0a7823 */ /* 0x000fc8000000000a */
[----:B------:R-:W-:-:S04]  /*02d0*/  FADD R10, R10, -R17 ;  /* 0x800000110a0a7221 */ /* 0x000fc80000000000 */
[----:B------:R-:W-:-:S04]  /*02e0*/  FADD R10, R10, -R19 ;  /* 0x800000130a0a7221 */ /* 0x000fc80000000000 */
[----:B------:R-:W-:Y:S01]  /*02f0*/  FADD R10, R10, -R21 ;  /* 0x800000150a0a7221 */ /* 0x000fe20000000000 */
[----:B0-----:R-:W-:-:S04]  /*0300*/  IMAD.WIDE R2, R0, 0x4, R2 ;  /* 0x0000000400027825 */ /* 0x001fc800078e0202 */
[----:B------:R-:W-:-:S05]  /*0310*/  FADD R23, R10, -R23 ;  /* 0x800000170a177221 */ /* 0x000fca0000000000 */
[----:B------:R-:W-:Y:S01]  /*0320*/  STG.E desc[UR4][R2.64], R23 ;  /* 0x0000001702007986 */ /* 0x000fe2000c101904 */
[----:B------:R-:W-:Y:S05]  /*0330*/  EXIT ;  /* 0x000000000000794d */ /* 0x000fea0003800000 */
.L_x_0:
[----:B------:R-:W-:-:S00]  /*0340*/  BRA `(.L_x_0) ;  /* 0xfffffffc00fc7947 */ /* 0x000fc0000383ffff */
[----:B------:R-:W-:-:S00]  /*0350*/  NOP ;  /* 0x0000000000007918 */ /* 0x000fc00000000000 */
        /* <DEDUP_REMOVED lines=10> */
.L_x_1:


//--------------------- .nv.shared.reserved.0     --------------------------
	.section	.nv.shared.reserved.0,"aw",@nobits
	.weak		__nv_reservedSMEM_offset_0_alias
	.size		__nv_reservedSMEM_offset_0_alias, 0, 64
	.other		__nv_reservedSMEM_offset_0_alias,@"STO_CUDA_RESERVED_SHARED STV_DEFAULT"
__nv_reservedSMEM_offset_0_alias:
	.zero		0
	.zero		64


//--------------------- .nv.constant0._Z21laplace_filter_kernelPKfPfiiii --------------------------
	.section	.nv.constant0._Z21laplace_filter_kernelPKfPfiiii,"a",@progbits
	.sectionflags	@""
	.align	4
.nv.constant0._Z21laplace_filter_kernelPKfPfiiii:
	.zero		928


//--------------------- SYMBOLS --------------------------

	.type		.nv.reservedSmem.offset0,@object
	.size		.nv.reservedSmem.offset0,0x4
